//
// Generated by NVIDIA NVVM Compiler
//
// Compiler Build ID: CL-36424714
// Cuda compilation tools, release 13.0, V13.0.88
// Based on NVVM 20.0.0
//

.version 9.0
.target sm_100
.address_size 64

	// .globl	_Z9prefixSumPiS_i
// _ZZ9prefixSumPiS_iE4temp has been demoted

.visible .entry _Z9prefixSumPiS_i(
	.param .u64 .ptr .align 1 _Z9prefixSumPiS_i_param_0,
	.param .u64 .ptr .align 1 _Z9prefixSumPiS_i_param_1,
	.param .u32 _Z9prefixSumPiS_i_param_2
)
{
	.reg .pred 	%p<7>;
	.reg .b32 	%r<23>;
	.reg .b64 	%rd<9>;
	// demoted variable
	.shared .align 4 .b8 _ZZ9prefixSumPiS_iE4temp[1024];
	ld.param.u64 	%rd1, [_Z9prefixSumPiS_i_param_0];
	ld.param.u64 	%rd2, [_Z9prefixSumPiS_i_param_1];
	ld.param.u32 	%r8, [_Z9prefixSumPiS_i_param_2];
	mov.u32 	%r1, %tid.x;
	setp.ge.s32 	%p1, %r1, %r8;
	shl.b32 	%r9, %r1, 2;
	mov.u32 	%r10, _ZZ9prefixSumPiS_iE4temp;
	add.s32 	%r2, %r10, %r9;
	@%p1 bra 	$L__BB0_2;
	cvta.to.global.u64 	%rd3, %rd1;
	mul.wide.u32 	%rd4, %r1, 4;
	add.s64 	%rd5, %rd3, %rd4;
	ld.global.u32 	%r11, [%rd5];
	st.shared.u32 	[%r2], %r11;
$L__BB0_2:
	mov.u32 	%r3, %ntid.x;
	setp.lt.u32 	%p2, %r3, 2;
	@%p2 bra 	$L__BB0_9;
	mov.b32 	%r21, 1;
$L__BB0_4:
	setp.lt.u32 	%p3, %r1, %r21;
	mov.b32 	%r22, 0;
	@%p3 bra 	$L__BB0_6;
	sub.s32 	%r14, %r1, %r21;
	shl.b32 	%r15, %r14, 2;
	add.s32 	%r17, %r10, %r15;
	ld.shared.u32 	%r22, [%r17];
$L__BB0_6:
	setp.lt.u32 	%p4, %r1, %r21;
	bar.sync 	0;
	@%p4 bra 	$L__BB0_8;
	ld.shared.u32 	%r18, [%r2];
	add.s32 	%r19, %r18, %r22;
	st.shared.u32 	[%r2], %r19;
$L__BB0_8:
	bar.sync 	0;
	shl.b32 	%r21, %r21, 1;
	setp.lt.u32 	%p5, %r21, %r3;
	@%p5 bra 	$L__BB0_4;
$L__BB0_9:
	setp.ge.s32 	%p6, %r1, %r8;
	@%p6 bra 	$L__BB0_11;
	ld.shared.u32 	%r20, [%r2];
	cvta.to.global.u64 	%rd6, %rd2;
	mul.wide.u32 	%rd7, %r1, 4;
	add.s64 	%rd8, %rd6, %rd7;
	st.global.u32 	[%rd8], %r20;
$L__BB0_11:
	ret;

}


// ===== COMPILED SASS (sm_100) =====

	.target	sm_100

	.elftype	@"ET_EXEC"


//--------------------- .note.nv.tkinfo           --------------------------
	.section	.note.nv.tkinfo,"",@"SHT_NOTE"
	.sectionflags	@"SHF_NOTE_NV_TKINFO"
	.tkinfo
        /*0018*/ 	.word	0x00000002
        /*0030*/ 	.string	""
        /*0030*/ 	.string	"ptxas"
        /*0030*/ 	.string	"Cuda compilation tools, release 13.0, V13.0.88"
        /*0030*/ 	.string	"Build cuda_13.0.r13.0/compiler.36424714_0"
        /*0030*/ 	.string	"-arch sm_100 -m 64 "



//--------------------- .note.nv.cuinfo           --------------------------
	.section	.note.nv.cuinfo,"",@"SHT_NOTE"
	.sectionflags	@"SHF_NOTE_NV_CUINFO"
        /*0018*/ 	.short	0x0002
        /*001a*/ 	.short	0x0064
        /*001c*/ 	.short	0x0082
	.zero		2


//--------------------- .nv.info                  --------------------------
	.section	.nv.info,"",@"SHT_CUDA_INFO"
	.align	4


	//----- nvinfo : EIATTR_REGCOUNT
	.align		4
        /*0000*/ 	.byte	0x04, 0x2f
        /*0002*/ 	.short	(.L_1 - .L_0)
	.align		4
.L_0:
        /*0004*/ 	.word	index@(_Z9prefixSumPiS_i)
        /*0008*/ 	.word	0x0000000a


	//----- nvinfo : EIATTR_FRAME_SIZE
	.align		4
.L_1:
        /*000c*/ 	.byte	0x04, 0x11
        /*000e*/ 	.short	(.L_3 - .L_2)
	.align		4
.L_2:
        /*0010*/ 	.word	index@(_Z9prefixSumPiS_i)
        /*0014*/ 	.word	0x00000000


	//----- nvinfo : EIATTR_MIN_STACK_SIZE
	.align		4
.L_3:
        /*0018*/ 	.byte	0x04, 0x12
        /*001a*/ 	.short	(.L_5 - .L_4)
	.align		4
.L_4:
        /*001c*/ 	.word	index@(_Z9prefixSumPiS_i)
        /*0020*/ 	.word	0x00000000
.L_5:


//--------------------- .nv.compat                --------------------------
	.section	.nv.compat,"",@"SHT_CUDA_COMPAT_INFO"
	.align	4
        /*0000*/ 	.byte	0x02, 0x09, 0x00, 0x00, 0x02, 0x02, 0x01, 0x00, 0x02, 0x05, 0x05, 0x00, 0x03, 0x07, 0x01, 0x01
        /*0010*/ 	.byte	0x02, 0x03, 0x00, 0x00, 0x02, 0x06, 0x01, 0x00, 0x04, 0x0b, 0x08, 0x00, 0x09, 0x00, 0x00, 0x00
        /*0020*/ 	.byte	0x00, 0x00, 0x00, 0x00


//--------------------- .nv.info._Z9prefixSumPiS_i --------------------------
	.section	.nv.info._Z9prefixSumPiS_i,"",@"SHT_CUDA_INFO"
	.sectionflags	@""
	.align	4


	//----- nvinfo : EIATTR_CUDA_API_VERSION
	.align		4
        /*0000*/ 	.byte	0x04, 0x37
        /*0002*/ 	.short	(.L_7 - .L_6)
.L_6:
        /*0004*/ 	.word	0x00000082


	//----- nvinfo : EIATTR_KPARAM_INFO
	.align		4
.L_7:
        /*0008*/ 	.byte	0x04, 0x17
        /*000a*/ 	.short	(.L_9 - .L_8)
.L_8:
        /*000c*/ 	.word	0x00000000
        /*0010*/ 	.short	0x0002
        /*0012*/ 	.short	0x0010
        /*0014*/ 	.byte	0x00, 0xf0, 0x11, 0x00


	//----- nvinfo : EIATTR_KPARAM_INFO
	.align		4
.L_9:
        /*0018*/ 	.byte	0x04, 0x17
        /*001a*/ 	.short	(.L_11 - .L_10)
.L_10:
        /*001c*/ 	.word	0x00000000
        /*0020*/ 	.short	0x0001
        /*0022*/ 	.short	0x0008
        /*0024*/ 	.byte	0x00, 0xf5, 0x21, 0x00


	//----- nvinfo : EIATTR_KPARAM_INFO
	.align		4
.L_11:
        /*0028*/ 	.byte	0x04, 0x17
        /*002a*/ 	.short	(.L_13 - .L_12)
.L_12:
        /*002c*/ 	.word	0x00000000
        /*0030*/ 	.short	0x0000
        /*0032*/ 	.short	0x0000
        /*0034*/ 	.byte	0x00, 0xf5, 0x21, 0x00


	//----- nvinfo : EIATTR_SPARSE_MMA_MASK
	.align		4
.L_13:
        /*0038*/ 	.byte	0x03, 0x50
        /*003a*/ 	.short	0x0000


	//----- nvinfo : EIATTR_MAXREG_COUNT
	.align		4
        /*003c*/ 	.byte	0x03, 0x1b
        /*003e*/ 	.short	0x00ff


	//----- nvinfo : EIATTR_NUM_BARRIERS
	.align		4
        /*0040*/ 	.byte	0x02, 0x4c
        /*0042*/ 	.byte	0x01
	.zero		1


	//----- nvinfo : EIATTR_MERCURY_ISA_VERSION
	.align		4
        /*0044*/ 	.byte	0x03, 0x5f
        /*0046*/ 	.short	0x0101


	//----- nvinfo : EIATTR_VRC_CTA_INIT_COUNT
	.align		4
        /*0048*/ 	.byte	0x02, 0x4a
	.zero		1
	.zero		1


	//----- nvinfo : EIATTR_EXIT_INSTR_OFFSETS
	.align		4
        /*004c*/ 	.byte	0x04, 0x1c
        /*004e*/ 	.short	(.L_15 - .L_14)


	//   ....[0]....
.L_14:
        /*0050*/ 	.word	0x00000200


	//   ....[1]....
        /*0054*/ 	.word	0x00000250


	//----- nvinfo : EIATTR_CBANK_PARAM_SIZE
	.align		4
.L_15:
        /*0058*/ 	.byte	0x03, 0x19
        /*005a*/ 	.short	0x0014


	//----- nvinfo : EIATTR_PARAM_CBANK
	.align		4
        /*005c*/ 	.byte	0x04, 0x0a
        /*005e*/ 	.short	(.L_17 - .L_16)
	.align		4
.L_16:
        /*0060*/ 	.word	index@(.nv.constant0._Z9prefixSumPiS_i)
        /*0064*/ 	.short	0x0380
        /*0066*/ 	.short	0x0014


	//----- nvinfo : EIATTR_SW_WAR
	.align		4
.L_17:
        /*0068*/ 	.byte	0x04, 0x36
        /*006a*/ 	.short	(.L_19 - .L_18)
.L_18:
        /*006c*/ 	.word	0x00000008
.L_19:


//--------------------- .nv.callgraph             --------------------------
	.section	.nv.callgraph,"",@"SHT_CUDA_CALLGRAPH"
	.align	4
	.sectionentsize	8
	.align		4
        /*0000*/ 	.word	0x00000000
	.align		4
        /*0004*/ 	.word	0xffffffff
	.align		4
        /*0008*/ 	.word	0x00000000
	.align		4
        /*000c*/ 	.word	0xfffffffe
	.align		4
        /*0010*/ 	.word	0x00000000
	.align		4
        /*0014*/ 	.word	0xfffffffd
	.align		4
        /*0018*/ 	.word	0x00000000
	.align		4
        /*001c*/ 	.word	0xfffffffc


//--------------------- .text._Z9prefixSumPiS_i   --------------------------
	.section	.text._Z9prefixSumPiS_i,"ax",@progbits
	.align	128
        .global         _Z9prefixSumPiS_i
        .type           _Z9prefixSumPiS_i,@function
        .size           _Z9prefixSumPiS_i,(.L_x_3 - _Z9prefixSumPiS_i)
        .other          _Z9prefixSumPiS_i,@"STO_CUDA_ENTRY STV_DEFAULT"
_Z9prefixSumPiS_i:
.text._Z9prefixSumPiS_i:
[----:B------:R-:W-:Y:S01]  /*0000*/  LDC R1, c[0x0][0x37c] ;  /* 0x0000df00ff017b82 */ /* 0x000fe20000000800 */
[----:B------:R-:W0:Y:S01]  /*0010*/  S2R R7, SR_TID.X ;  /* 0x0000000000077919 */ /* 0x000e220000002100 */
[----:B------:R-:W0:Y:S01]  /*0020*/  LDCU UR4, c[0x0][0x390] ;  /* 0x00007200ff0477ac */ /* 0x000e220008000800 */
[----:B------:R-:W1:Y:S01]  /*0030*/  LDCU.64 UR6, c[0x0][0x358] ;  /* 0x00006b00ff0677ac */ /* 0x000e620008000a00 */
[----:B0-----:R-:W-:-:S13]  /*0040*/  ISETP.GE.AND P0, PT, R7, UR4, PT ;  /* 0x0000000407007c0c */ /* 0x001fda000bf06270 */
[----:B------:R-:W0:Y:S02]  /*0050*/  @!P0 LDC.64 R2, c[0x0][0x380] ;  /* 0x0000e000ff028b82 */ /* 0x000e240000000a00 */
[----:B0-----:R-:W-:-:S06]  /*0060*/  @!P0 IMAD.WIDE.U32 R2, R7, 0x4, R2 ;  /* 0x0000000407028825 */ /* 0x001fcc00078e0002 */
[----:B-1----:R-:W2:Y:S01]  /*0070*/  @!P0 LDG.E R3, desc[UR6][R2.64] ;  /* 0x0000000602038981 */ /* 0x002ea2000c1e1900 */
[----:B------:R-:W0:Y:S01]  /*0080*/  S2UR UR5, SR_CgaCtaId ;  /* 0x00000000000579c3 */ /* 0x000e220000008800 */
[----:B------:R-:W-:Y:S01]  /*0090*/  UMOV UR4, 0x400 ;  /* 0x0000040000047882 */ /* 0x000fe20000000000 */
[----:B------:R-:W1:Y:S02]  /*00a0*/  LDCU UR8, c[0x0][0x360] ;  /* 0x00006c00ff0877ac */ /* 0x000e640008000800 */
[----:B-1----:R-:W-:Y:S02]  /*00b0*/  UISETP.GE.U32.AND UP0, UPT, UR8, 0x2, UPT ;  /* 0x000000020800788c */ /* 0x002fe4000bf06070 */
[----:B0-----:R-:W-:-:S06]  /*00c0*/  ULEA UR4, UR5, UR4, 0x18 ;  /* 0x0000000405047291 */ /* 0x001fcc000f8ec0ff */
[----:B------:R-:W-:-:S05]  /*00d0*/  LEA R0, R7, UR4, 0x2 ;  /* 0x0000000407007c11 */ /* 0x000fca000f8e10ff */
[----:B--2---:R0:W-:Y:S01]  /*00e0*/  @!P0 STS [R0], R3 ;  /* 0x0000000300008388 */ /* 0x0041e20000000800 */
[----:B------:R-:W-:Y:S05]  /*00f0*/  BRA.U !UP0, `(.L_x_0) ;  /* 0x0000000108387547 */ /* 0x000fea000b800000 */
[----:B------:R-:W-:-:S05]  /*0100*/  UMOV UR5, 0x1 ;  /* 0x0000000100057882 */ /* 0x000fca0000000000 */
.L_x_1:
[----:B------:R-:W-:Y:S01]  /*0110*/  ISETP.GE.U32.AND P0, PT, R7, UR5, PT ;  /* 0x0000000507007c0c */ /* 0x000fe2000bf06070 */
[----:B------:R-:W-:-:S12]  /*0120*/  IMAD.MOV.U32 R2, RZ, RZ, RZ ;  /* 0x000000ffff027224 */ /* 0x000fd800078e00ff */
[----:B0-----:R-:W-:Y:S01]  /*0130*/  @P0 VIADD R3, R7, -UR5 ;  /* 0x8000000507030c36 */ /* 0x001fe20008000000 */
[----:B------:R-:W-:-:S04]  /*0140*/  USHF.L.U32 UR5, UR5, 0x1, URZ ;  /* 0x0000000105057899 */ /* 0x000fc800080006ff */
[----:B------:R-:W-:Y:S01]  /*0150*/  @P0 LEA R3, R3, UR4, 0x2 ;  /* 0x0000000403030c11 */ /* 0x000fe2000f8e10ff */
[----:B------:R-:W-:-:S04]  /*0160*/  UISETP.GE.U32.AND UP0, UPT, UR5, UR8, UPT ;  /* 0x000000080500728c */ /* 0x000fc8000bf06070 */
[----:B------:R-:W-:Y:S01]  /*0170*/  @P0 LDS R2, [R3] ;  /* 0x0000000003020984 */ /* 0x000fe20000000800 */
[----:B------:R-:W-:Y:S06]  /*0180*/  BAR.SYNC.DEFER_BLOCKING 0x0 ;  /* 0x0000000000007b1d */ /* 0x000fec0000010000 */
[----:B-1----:R-:W0:Y:S02]  /*0190*/  @P0 LDS R5, [R0] ;  /* 0x0000000000050984 */ /* 0x002e240000000800 */
[----:B0-----:R-:W-:-:S05]  /*01a0*/  @P0 IMAD.IADD R5, R5, 0x1, R2 ;  /* 0x0000000105050824 */ /* 0x001fca00078e0202 */
[----:B------:R1:W-:Y:S01]  /*01b0*/  @P0 STS [R0], R5 ;  /* 0x0000000500000388 */ /* 0x0003e20000000800 */
[----:B------:R-:W-:Y:S06]  /*01c0*/  BAR.SYNC.DEFER_BLOCKING 0x0 ;  /* 0x0000000000007b1d */ /* 0x000fec0000010000 */
[----:B------:R-:W-:Y:S05]  /*01d0*/  BRA.U !UP0, `(.L_x_1) ;  /* 0xfffffffd08cc7547 */ /* 0x000fea000b83ffff */
.L_x_0:
[----:B------:R-:W2:Y:S02]  /*01e0*/  LDCU UR4, c[0x0][0x390] ;  /* 0x00007200ff0477ac */ /* 0x000ea40008000800 */
[----:B--2---:R-:W-:-:S13]  /*01f0*/  ISETP.GE.AND P0, PT, R7, UR4, PT ;  /* 0x0000000407007c0c */ /* 0x004fda000bf06270 */
[----:B------:R-:W-:Y:S05]  /*0200*/  @P0 EXIT ;  /* 0x000000000000094d */ /* 0x000fea0003800000 */
[----:B-1----:R-:W1:Y:S01]  /*0210*/  LDS R5, [R0] ;  /* 0x0000000000057984 */ /* 0x002e620000000800 */
[----:B0-----:R-:W0:Y:S02]  /*0220*/  LDC.64 R2, c[0x0][0x388] ;  /* 0x0000e200ff027b82 */ /* 0x001e240000000a00 */
[----:B0-----:R-:W-:-:S05]  /*0230*/  IMAD.WIDE.U32 R2, R7, 0x4, R2 ;  /* 0x0000000407027825 */ /* 0x001fca00078e0002 */
[----:B-1----:R-:W-:Y:S01]  /*0240*/  STG.E desc[UR6][R2.64], R5 ;  /* 0x0000000502007986 */ /* 0x002fe2000c101906 */
[----:B------:R-:W-:Y:S05]  /*0250*/  EXIT ;  /* 0x000000000000794d */ /* 0x000fea0003800000 */
.L_x_2:
[----:B------:R-:W-:-:S00]  /*0260*/  BRA `(.L_x_2) ;  /* 0xfffffffc00fc7947 */ /* 0x000fc0000383ffff */
[----:B------:R-:W-:-:S00]  /*0270*/  NOP ;  /* 0x0000000000007918 */ /* 0x000fc00000000000 */
        /* <DEDUP_REMOVED lines=8> */
.L_x_3:


//--------------------- .nv.shared._Z9prefixSumPiS_i --------------------------
	.section	.nv.shared._Z9prefixSumPiS_i,"aw",@nobits
	.sectionflags	@""
	.align	4
.nv.shared._Z9prefixSumPiS_i:
	.zero		2048


//--------------------- .nv.shared.reserved.0     --------------------------
	.section	.nv.shared.reserved.0,"aw",@nobits
	.weak		__nv_reservedSMEM_offset_0_alias
	.size		__nv_reservedSMEM_offset_0_alias, 0, 64
	.other		__nv_reservedSMEM_offset_0_alias,@"STO_CUDA_RESERVED_SHARED STV_DEFAULT"
__nv_reservedSMEM_offset_0_alias:
	.zero		0
	.zero		64


//--------------------- .nv.constant0._Z9prefixSumPiS_i --------------------------
	.section	.nv.constant0._Z9prefixSumPiS_i,"a",@progbits
	.sectionflags	@""
	.align	4
.nv.constant0._Z9prefixSumPiS_i:
	.zero		916


//--------------------- SYMBOLS --------------------------

	.type		.nv.reservedSmem.offset0,@object
	.size		.nv.reservedSmem.offset0,0x4
	.type		.nv.reservedSmem.cap,@object
	.size		.nv.reservedSmem.cap,0x4
